	.headerflags	@"EF_CUDA_TEXMODE_UNIFIED EF_CUDA_64BIT_ADDRESS EF_CUDA_SM89 EF_CUDA_VIRTUAL_SM(EF_CUDA_SM89)"
	.elftype	@"ET_EXEC"


//--------------------- .nv.info                  --------------------------
	.section	.nv.info,"",@"SHT_CUDA_INFO"
	.align	4


	//----- nvinfo : EIATTR_REGCOUNT
	.align		4
        /*0000*/ 	.byte	0x04, 0x2f
        /*0002*/ 	.short	(.L_2 - .L_1)
	.align		4
.L_1:
        /*0004*/ 	.word	index@(triton__0d1d2d3d4d5de6de)
        /*0008*/ 	.word	0x00000028


	//----- nvinfo : EIATTR_MAX_STACK_SIZE
	.align		4
.L_2:
        /*000c*/ 	.byte	0x04, 0x23
        /*000e*/ 	.short	(.L_4 - .L_3)
	.align		4
.L_3:
        /*0010*/ 	.word	index@(triton__0d1d2d3d4d5de6de)
        /*0014*/ 	.word	0x00000000


	//----- nvinfo : EIATTR_MIN_STACK_SIZE
	.align		4
.L_4:
        /*0018*/ 	.byte	0x04, 0x12
        /*001a*/ 	.short	(.L_6 - .L_5)
	.align		4
.L_5:
        /*001c*/ 	.word	index@(triton__0d1d2d3d4d5de6de)
        /*0020*/ 	.word	0x00000000


	//----- nvinfo : EIATTR_FRAME_SIZE
	.align		4
.L_6:
        /*0024*/ 	.byte	0x04, 0x11
        /*0026*/ 	.short	(.L_8 - .L_7)
	.align		4
.L_7:
        /*0028*/ 	.word	index@(triton__0d1d2d3d4d5de6de)
        /*002c*/ 	.word	0x00000000
.L_8:


//--------------------- .nv.info.triton__0d1d2d3d4d5de6de --------------------------
	.section	.nv.info.triton__0d1d2d3d4d5de6de,"",@"SHT_CUDA_INFO"
	.align	4


	//----- nvinfo : EIATTR_CUDA_API_VERSION
	.align		4
        /*0000*/ 	.byte	0x04, 0x37
        /*0002*/ 	.short	(.L_10 - .L_9)
.L_9:
        /*0004*/ 	.word	0x0000007b


	//----- nvinfo : EIATTR_PARAM_CBANK
	.align		4
.L_10:
        /*0008*/ 	.byte	0x04, 0x0a
        /*000a*/ 	.short	(.L_12 - .L_11)
	.align		4
.L_11:
        /*000c*/ 	.word	index@(.nv.constant0.triton__0d1d2d3d4d5de6de)
        /*0010*/ 	.short	0x0160
        /*0012*/ 	.short	0x0030


	//----- nvinfo : EIATTR_CBANK_PARAM_SIZE
	.align		4
.L_12:
        /*0014*/ 	.byte	0x03, 0x19
        /*0016*/ 	.short	0x0030


	//----- nvinfo : EIATTR_KPARAM_INFO
	.align		4
        /*0018*/ 	.byte	0x04, 0x17
        /*001a*/ 	.short	(.L_14 - .L_13)
.L_13:
        /*001c*/ 	.word	0x00000000
        /*0020*/ 	.short	0x0006
        /*0022*/ 	.short	0x002c
        /*0024*/ 	.byte	0x00, 0xf0, 0x11, 0x00


	//----- nvinfo : EIATTR_KPARAM_INFO
	.align		4
.L_14:
        /*0028*/ 	.byte	0x04, 0x17
        /*002a*/ 	.short	(.L_16 - .L_15)
.L_15:
        /*002c*/ 	.word	0x00000000
        /*0030*/ 	.short	0x0005
        /*0032*/ 	.short	0x0028
        /*0034*/ 	.byte	0x00, 0xf0, 0x11, 0x00


	//----- nvinfo : EIATTR_KPARAM_INFO
	.align		4
.L_16:
        /*0038*/ 	.byte	0x04, 0x17
        /*003a*/ 	.short	(.L_18 - .L_17)
.L_17:
        /*003c*/ 	.word	0x00000000
        /*0040*/ 	.short	0x0004
        /*0042*/ 	.short	0x0020
        /*0044*/ 	.byte	0x00, 0xf0, 0x21, 0x00


	//----- nvinfo : EIATTR_KPARAM_INFO
	.align		4
.L_18:
        /*0048*/ 	.byte	0x04, 0x17
        /*004a*/ 	.short	(.L_20 - .L_19)
.L_19:
        /*004c*/ 	.word	0x00000000
        /*0050*/ 	.short	0x0003
        /*0052*/ 	.short	0x0018
        /*0054*/ 	.byte	0x00, 0xf0, 0x21, 0x00


	//----- nvinfo : EIATTR_KPARAM_INFO
	.align		4
.L_20:
        /*0058*/ 	.byte	0x04, 0x17
        /*005a*/ 	.short	(.L_22 - .L_21)
.L_21:
        /*005c*/ 	.word	0x00000000
        /*0060*/ 	.short	0x0002
        /*0062*/ 	.short	0x0010
        /*0064*/ 	.byte	0x00, 0xf0, 0x21, 0x00


	//----- nvinfo : EIATTR_KPARAM_INFO
	.align		4
.L_22:
        /*0068*/ 	.byte	0x04, 0x17
        /*006a*/ 	.short	(.L_24 - .L_23)
.L_23:
        /*006c*/ 	.word	0x00000000
        /*0070*/ 	.short	0x0001
        /*0072*/ 	.short	0x0008
        /*0074*/ 	.byte	0x00, 0xf0, 0x21, 0x00


	//----- nvinfo : EIATTR_KPARAM_INFO
	.align		4
.L_24:
        /*0078*/ 	.byte	0x04, 0x17
        /*007a*/ 	.short	(.L_26 - .L_25)
.L_25:
        /*007c*/ 	.word	0x00000000
        /*0080*/ 	.short	0x0000
        /*0082*/ 	.short	0x0000
        /*0084*/ 	.byte	0x00, 0xf0, 0x21, 0x00


	//----- nvinfo : EIATTR_MAXREG_COUNT
	.align		4
.L_26:
        /*0088*/ 	.byte	0x03, 0x1b
        /*008a*/ 	.short	0x00ff


	//----- nvinfo : EIATTR_COOP_GROUP_MASK_REGIDS
	.align		4
        /*008c*/ 	.byte	0x04, 0x29
        /*008e*/ 	.short	(.L_28 - .L_27)


	//   ....[0]....
.L_27:
        /*0090*/ 	.word	0xffffffff


	//   ....[1]....
        /*0094*/ 	.word	0xffffffff


	//   ....[2]....
        /*0098*/ 	.word	0xffffffff


	//   ....[3]....
        /*009c*/ 	.word	0xffffffff


	//   ....[4]....
        /*00a0*/ 	.word	0xffffffff


	//   ....[5]....
        /*00a4*/ 	.word	0xffffffff


	//   ....[6]....
        /*00a8*/ 	.word	0xffffffff


	//   ....[7]....
        /*00ac*/ 	.word	0xffffffff


	//   ....[8]....
        /*00b0*/ 	.word	0xffffffff


	//   ....[9]....
        /*00b4*/ 	.word	0xffffffff


	//   ....[10]....
        /*00b8*/ 	.word	0xffffffff


	//   ....[11]....
        /*00bc*/ 	.word	0xffffffff


	//   ....[12]....
        /*00c0*/ 	.word	0xffffffff


	//   ....[13]....
        /*00c4*/ 	.word	0xffffffff


	//   ....[14]....
        /*00c8*/ 	.word	0xffffffff


	//   ....[15]....
        /*00cc*/ 	.word	0xffffffff


	//----- nvinfo : EIATTR_COOP_GROUP_INSTR_OFFSETS
	.align		4
.L_28:
        /*00d0*/ 	.byte	0x04, 0x28
        /*00d2*/ 	.short	(.L_30 - .L_29)


	//   ....[0]....
.L_29:
        /*00d4*/ 	.word	0x00000570


	//   ....[1]....
        /*00d8*/ 	.word	0x00000590


	//   ....[2]....
        /*00dc*/ 	.word	0x000005b0


	//   ....[3]....
        /*00e0*/ 	.word	0x000005d0


	//   ....[4]....
        /*00e4*/ 	.word	0x000005f0


	//   ....[5]....
        /*00e8*/ 	.word	0x00000660


	//   ....[6]....
        /*00ec*/ 	.word	0x00000680


	//   ....[7]....
        /*00f0*/ 	.word	0x000006a0


	//   ....[8]....
        /*00f4*/ 	.word	0x00000f00


	//   ....[9]....
        /*00f8*/ 	.word	0x00000f20


	//   ....[10]....
        /*00fc*/ 	.word	0x00000f40


	//   ....[11]....
        /*0100*/ 	.word	0x00000f60


	//   ....[12]....
        /*0104*/ 	.word	0x00000f80


	//   ....[13]....
        /*0108*/ 	.word	0x00000fe0


	//   ....[14]....
        /*010c*/ 	.word	0x00001000


	//   ....[15]....
        /*0110*/ 	.word	0x00001020


	//----- nvinfo : EIATTR_EXIT_INSTR_OFFSETS
	.align		4
.L_30:
        /*0114*/ 	.byte	0x04, 0x1c
        /*0116*/ 	.short	(.L_32 - .L_31)


	//   ....[0]....
.L_31:
        /*0118*/ 	.word	0x00001940


	//----- nvinfo : EIATTR_MAX_THREADS
	.align		4
.L_32:
        /*011c*/ 	.byte	0x04, 0x05
        /*011e*/ 	.short	(.L_34 - .L_33)
.L_33:
        /*0120*/ 	.word	0x00000100
        /*0124*/ 	.word	0x00000001
        /*0128*/ 	.word	0x00000001
.L_34:


//--------------------- .nv.rel.action            --------------------------
	.section	.nv.rel.action,"",@"SHT_CUDA_RELOCINFO"
	.align	8
	.sectionentsize	8
        /*0000*/ 	.byte	0x73, 0x00, 0x00, 0x00, 0x00, 0x00, 0x00, 0x00, 0x00, 0x00, 0x00, 0x11, 0x25, 0x00, 0x05, 0x36


//--------------------- .nv.constant0.triton__0d1d2d3d4d5de6de --------------------------
	.section	.nv.constant0.triton__0d1d2d3d4d5de6de,"a",@progbits
	.align	4
.nv.constant0.triton__0d1d2d3d4d5de6de:
	.zero		400


//--------------------- .text.triton__0d1d2d3d4d5de6de --------------------------
	.section	.text.triton__0d1d2d3d4d5de6de,"ax",@progbits
	.sectionflags	@"SHF_BARRIERS=1"
	.sectioninfo	@"SHI_REGISTERS=40"
	.align	128
        .global         triton__0d1d2d3d4d5de6de
        .type           triton__0d1d2d3d4d5de6de,@function
        .size           triton__0d1d2d3d4d5de6de,(.L_x_3 - triton__0d1d2d3d4d5de6de)
        .other          triton__0d1d2d3d4d5de6de,@"STO_CUDA_ENTRY STV_DEFAULT"
triton__0d1d2d3d4d5de6de:
.text.triton__0d1d2d3d4d5de6de:
[----:B------:R-:W-:-:S02]  /*0000*/  MOV R1, c[0x0][0x28] ;  /* 0x00000a0000017a02 */ /* 0x000fc40000000f00 */
[----:B------:R-:W0:Y:S01]  /*0010*/  S2R R12, SR_TID.X ;  /* 0x00000000000c7919 */ /* 0x000e220000002100 */
[----:B------:R-:W-:Y:S01]  /*0020*/  MOV R7, 0x2 ;  /* 0x0000000200077802 */ /* 0x000fe20000000f00 */
[----:B------:R-:W-:Y:S01]  /*0030*/  CS2R R8, SRZ ;  /* 0x0000000000087805 */ /* 0x000fe2000001ff00 */
[----:B------:R-:W-:Y:S01]  /*0040*/  CS2R R10, SRZ ;  /* 0x00000000000a7805 */ /* 0x000fe2000001ff00 */
[----:B------:R-:W1:Y:S01]  /*0050*/  S2R R0, SR_CTAID.X ;  /* 0x0000000000007919 */ /* 0x000e620000002500 */
[----:B------:R-:W-:Y:S01]  /*0060*/  ULDC.64 UR4, c[0x0][0x118] ;  /* 0x0000460000047ab9 */ /* 0x000fe20000000a00 */
[----:B0-----:R-:W-:-:S04]  /*0070*/  SHF.L.U32 R3, R12, 0x3, RZ ;  /* 0x000000030c037819 */ /* 0x001fc800000006ff */
[----:B------:R-:W-:-:S04]  /*0080*/  LOP3.LUT R3, R3, 0x7f8, RZ, 0xc0, !PT ;  /* 0x000007f803037812 */ /* 0x000fc800078ec0ff */
[----:B------:R-:W-:Y:S01]  /*0090*/  LOP3.LUT R5, R3, 0x800, RZ, 0xfc, !PT ;  /* 0x0000080003057812 */ /* 0x000fe200078efcff */
[----:B-1----:R-:W-:-:S03]  /*00a0*/  IMAD R6, R0, 0xe00, R3 ;  /* 0x00000e0000067824 */ /* 0x002fc600078e0203 */
[----:B------:R-:W-:Y:S01]  /*00b0*/  ISETP.GE.U32.AND P0, PT, R5, 0xe00, PT ;  /* 0x00000e000500780c */ /* 0x000fe20003f06070 */
[----:B------:R-:W-:-:S04]  /*00c0*/  IMAD R14, R0, 0xe00, R5 ;  /* 0x00000e00000e7824 */ /* 0x000fc800078e0205 */
[----:B------:R-:W-:-:S04]  /*00d0*/  IMAD.WIDE R14, R14, R7, c[0x0][0x160] ;  /* 0x000058000e0e7625 */ /* 0x000fc800078e0207 */
[----:B------:R-:W-:-:S04]  /*00e0*/  IMAD.WIDE R6, R6, R7, c[0x0][0x160] ;  /* 0x0000580006067625 */ /* 0x000fc800078e0207 */
[----:B------:R-:W2:Y:S04]  /*00f0*/  @!P0 LDG.E.EL.128 R8, [R14.64] ;  /* 0x000000040e088981 */ /* 0x000ea8000c2e1d00 */
[----:B------:R-:W3:Y:S01]  /*0100*/  LDG.E.EL.128 R4, [R6.64] ;  /* 0x0000000406047981 */ /* 0x000ee2000c2e1d00 */
[C---:B------:R-:W-:Y:S01]  /*0110*/  LOP3.LUT P1, RZ, R12.reuse, 0x1f, RZ, 0xc0, !PT ;  /* 0x0000001f0cff7812 */ /* 0x040fe2000782c0ff */
[----:B------:R-:W-:Y:S01]  /*0120*/  CS2R R26, SRZ ;  /* 0x00000000001a7805 */ /* 0x000fe2000001ff00 */
[----:B------:R-:W-:Y:S01]  /*0130*/  ISETP.GE.AND P2, PT, R12, 0x8, PT ;  /* 0x000000080c00780c */ /* 0x000fe20003f46270 */
[----:B------:R-:W-:Y:S01]  /*0140*/  CS2R R30, SRZ ;  /* 0x00000000001e7805 */ /* 0x000fe2000001ff00 */
[----:B------:R-:W-:Y:S01]  /*0150*/  CS2R R34, SRZ ;  /* 0x0000000000227805 */ /* 0x000fe2000001ff00 */
[----:B------:R-:W-:Y:S01]  /*0160*/  CS2R R24, SRZ ;  /* 0x0000000000187805 */ /* 0x000fe2000001ff00 */
[----:B------:R-:W-:Y:S01]  /*0170*/  UPLOP3.LUT UP0, UPT, UPT, UPT, UPT, 0x80, 0x0 ;  /* 0x000000000000789c */ /* 0x000fe20003f0f070 */
[----:B--2---:R-:W-:-:S02]  /*0180*/  SEL R17, R8, RZ, !P0 ;  /* 0x000000ff08117207 */ /* 0x004fc40004000000 */
[----:B------:R-:W-:Y:S02]  /*0190*/  SEL R18, R9, RZ, !P0 ;  /* 0x000000ff09127207 */ /* 0x000fe40004000000 */
[C---:B---3--:R-:W-:Y:S02]  /*01a0*/  PRMT R9, R4.reuse, 0x7632, R9 ;  /* 0x0000763204097816 */ /* 0x048fe40000000009 */
[----:B------:R-:W-:Y:S02]  /*01b0*/  SHF.L.U32 R16, R4, 0x10, RZ ;  /* 0x0000001004107819 */ /* 0x000fe400000006ff */
[C---:B------:R-:W-:Y:S02]  /*01c0*/  PRMT R4, R17.reuse, 0x7632, R4 ;  /* 0x0000763211047816 */ /* 0x040fe40000000004 */
[----:B------:R-:W-:Y:S02]  /*01d0*/  SHF.L.U32 R17, R17, 0x10, RZ ;  /* 0x0000001011117819 */ /* 0x000fe400000006ff */
[----:B------:R-:W-:-:S02]  /*01e0*/  SHF.L.U32 R15, R4, 0x10, RZ ;  /* 0x00000010040f7819 */ /* 0x000fc400000006ff */
[C---:B------:R-:W-:Y:S01]  /*01f0*/  PRMT R14, R18.reuse, 0x7632, R14 ;  /* 0x00007632120e7816 */ /* 0x040fe2000000000e */
[----:B------:R-:W-:Y:S01]  /*0200*/  IMAD.U32 R18, R18, 0x10000, RZ ;  /* 0x0001000012127824 */ /* 0x000fe200078e00ff */
[----:B------:R-:W-:Y:S01]  /*0210*/  FMUL R17, R17, R17 ;  /* 0x0000001111117220 */ /* 0x000fe20000400000 */
[----:B------:R-:W-:Y:S01]  /*0220*/  FMUL R15, R15, R15 ;  /* 0x0000000f0f0f7220 */ /* 0x000fe20000400000 */
[----:B------:R-:W-:Y:S01]  /*0230*/  SHF.L.U32 R9, R9, 0x10, RZ ;  /* 0x0000001009097819 */ /* 0x000fe200000006ff */
[----:B------:R-:W-:Y:S01]  /*0240*/  FMUL R18, R18, R18 ;  /* 0x0000001212127220 */ /* 0x000fe20000400000 */
[----:B------:R-:W-:Y:S02]  /*0250*/  SHF.L.U32 R14, R14, 0x10, RZ ;  /* 0x000000100e0e7819 */ /* 0x000fe400000006ff */
[----:B------:R-:W-:Y:S02]  /*0260*/  FSEL R20, R15, -RZ, !P0 ;  /* 0x800000ff0f147208 */ /* 0x000fe40004000000 */
[----:B------:R-:W-:Y:S01]  /*0270*/  SEL R10, R10, RZ, !P0 ;  /* 0x000000ff0a0a7207 */ /* 0x000fe20004000000 */
[----:B------:R-:W-:Y:S01]  /*0280*/  FMUL R14, R14, R14 ;  /* 0x0000000e0e0e7220 */ /* 0x000fe20000400000 */
[----:B------:R-:W-:Y:S01]  /*0290*/  FSEL R17, R17, -RZ, !P0 ;  /* 0x800000ff11117208 */ /* 0x000fe20004000000 */
[----:B------:R-:W-:Y:S01]  /*02a0*/  FFMA R20, R9, R9, R20 ;  /* 0x0000000909147223 */ /* 0x000fe20000000014 */
[----:B------:R-:W-:-:S02]  /*02b0*/  PRMT R9, R10, 0x7632, R9 ;  /* 0x000076320a097816 */ /* 0x000fc40000000009 */
[C---:B------:R-:W-:Y:S01]  /*02c0*/  PRMT R13, R5.reuse, 0x7632, R13 ;  /* 0x00007632050d7816 */ /* 0x040fe2000000000d */
[----:B------:R-:W-:Y:S01]  /*02d0*/  FFMA R17, R16, R16, R17 ;  /* 0x0000001010117223 */ /* 0x000fe20000000011 */
[----:B------:R-:W-:Y:S02]  /*02e0*/  SHF.L.U32 R10, R10, 0x10, RZ ;  /* 0x000000100a0a7819 */ /* 0x000fe400000006ff */
[----:B------:R-:W-:Y:S01]  /*02f0*/  SHF.L.U32 R8, R5, 0x10, RZ ;  /* 0x0000001005087819 */ /* 0x000fe200000006ff */
[----:B------:R-:W-:Y:S01]  /*0300*/  FADD R20, R17, R20 ;  /* 0x0000001411147221 */ /* 0x000fe20000000000 */
[----:B------:R-:W-:Y:S01]  /*0310*/  FSEL R15, R18, -RZ, !P0 ;  /* 0x800000ff120f7208 */ /* 0x000fe20004000000 */
[----:B------:R-:W-:Y:S01]  /*0320*/  FMUL R10, R10, R10 ;  /* 0x0000000a0a0a7220 */ /* 0x000fe20000400000 */
[----:B------:R-:W-:Y:S02]  /*0330*/  SEL R11, R11, RZ, !P0 ;  /* 0x000000ff0b0b7207 */ /* 0x000fe40004000000 */
[----:B------:R-:W-:Y:S01]  /*0340*/  SHF.L.U32 R13, R13, 0x10, RZ ;  /* 0x000000100d0d7819 */ /* 0x000fe200000006ff */
[----:B------:R-:W-:Y:S01]  /*0350*/  FFMA R15, R8, R8, R15 ;  /* 0x00000008080f7223 */ /* 0x000fe2000000000f */
[----:B------:R-:W-:-:S02]  /*0360*/  FSEL R14, R14, -RZ, !P0 ;  /* 0x800000ff0e0e7208 */ /* 0x000fc40004000000 */
[----:B------:R-:W-:Y:S01]  /*0370*/  SHF.L.U32 R9, R9, 0x10, RZ ;  /* 0x0000001009097819 */ /* 0x000fe200000006ff */
[----:B------:R-:W-:Y:S01]  /*0380*/  FADD R15, R15, R20 ;  /* 0x000000140f0f7221 */ /* 0x000fe20000000000 */
[----:B------:R-:W-:Y:S01]  /*0390*/  PRMT R8, R11, 0x7632, R8 ;  /* 0x000076320b087816 */ /* 0x000fe20000000008 */
[----:B------:R-:W-:Y:S01]  /*03a0*/  FFMA R14, R13, R13, R14 ;  /* 0x0000000d0d0e7223 */ /* 0x000fe2000000000e */
[----:B------:R-:W-:Y:S01]  /*03b0*/  SHF.L.U32 R11, R11, 0x10, RZ ;  /* 0x000000100b0b7819 */ /* 0x000fe200000006ff */
[----:B------:R-:W-:Y:S01]  /*03c0*/  FMUL R9, R9, R9 ;  /* 0x0000000909097220 */ /* 0x000fe20000400000 */
[----:B------:R-:W-:Y:S01]  /*03d0*/  PRMT R5, R6, 0x7632, R5 ;  /* 0x0000763206057816 */ /* 0x000fe20000000005 */
[----:B------:R-:W-:Y:S01]  /*03e0*/  FADD R14, R14, R15 ;  /* 0x0000000f0e0e7221 */ /* 0x000fe20000000000 */
[----:B------:R-:W-:Y:S01]  /*03f0*/  SHF.L.U32 R6, R6, 0x10, RZ ;  /* 0x0000001006067819 */ /* 0x000fe200000006ff */
[----:B------:R-:W-:Y:S01]  /*0400*/  FMUL R11, R11, R11 ;  /* 0x0000000b0b0b7220 */ /* 0x000fe20000400000 */
[----:B------:R-:W-:Y:S01]  /*0410*/  FSEL R13, R10, -RZ, !P0 ;  /* 0x800000ff0a0d7208 */ /* 0x000fe20004000000 */
[----:B------:R-:W-:Y:S01]  /*0420*/  IMAD.U32 R5, R5, 0x10000, RZ ;  /* 0x0001000005057824 */ /* 0x000fe200078e00ff */
[----:B------:R-:W-:-:S02]  /*0430*/  SHF.L.U32 R8, R8, 0x10, RZ ;  /* 0x0000001008087819 */ /* 0x000fc400000006ff */
[----:B------:R-:W-:Y:S01]  /*0440*/  FSEL R10, R9, -RZ, !P0 ;  /* 0x800000ff090a7208 */ /* 0x000fe20004000000 */
[----:B------:R-:W-:Y:S01]  /*0450*/  FFMA R13, R6, R6, R13 ;  /* 0x00000006060d7223 */ /* 0x000fe2000000000d */
[C---:B------:R-:W-:Y:S01]  /*0460*/  PRMT R4, R7.reuse, 0x7632, R4 ;  /* 0x0000763207047816 */ /* 0x040fe20000000004 */
[----:B------:R-:W-:Y:S01]  /*0470*/  FMUL R8, R8, R8 ;  /* 0x0000000808087220 */ /* 0x000fe20000400000 */
[----:B------:R-:W-:Y:S01]  /*0480*/  SHF.L.U32 R7, R7, 0x10, RZ ;  /* 0x0000001007077819 */ /* 0x000fe200000006ff */
[----:B------:R-:W-:Y:S01]  /*0490*/  FFMA R10, R5, R5, R10 ;  /* 0x00000005050a7223 */ /* 0x000fe2000000000a */
[----:B------:R-:W-:Y:S01]  /*04a0*/  FSEL R6, R11, -RZ, !P0 ;  /* 0x800000ff0b067208 */ /* 0x000fe20004000000 */
[----:B------:R-:W-:Y:S01]  /*04b0*/  FADD R13, R13, R14 ;  /* 0x0000000e0d0d7221 */ /* 0x000fe20000000000 */
[----:B------:R-:W-:Y:S02]  /*04c0*/  SHF.L.U32 R4, R4, 0x10, RZ ;  /* 0x0000001004047819 */ /* 0x000fe400000006ff */
[----:B------:R-:W-:Y:S01]  /*04d0*/  FSEL R5, R8, -RZ, !P0 ;  /* 0x800000ff08057208 */ /* 0x000fe20004000000 */
[----:B------:R-:W-:Y:S01]  /*04e0*/  FFMA R6, R7, R7, R6 ;  /* 0x0000000707067223 */ /* 0x000fe20000000006 */
[----:B------:R-:W-:Y:S01]  /*04f0*/  FADD R13, R10, R13 ;  /* 0x0000000d0a0d7221 */ /* 0x000fe20000000000 */
[----:B------:R-:W-:-:S02]  /*0500*/  SHF.R.U32.HI R10, RZ, 0x3, R12 ;  /* 0x00000003ff0a7819 */ /* 0x000fc4000001160c */
[----:B------:R-:W-:Y:S01]  /*0510*/  FFMA R5, R4, R4, R5 ;  /* 0x0000000404057223 */ /* 0x000fe20000000005 */
[----:B------:R-:W-:Y:S01]  /*0520*/  FADD R6, R6, R13 ;  /* 0x0000000d06067221 */ /* 0x000fe20000000000 */
[----:B------:R-:W-:Y:S02]  /*0530*/  LOP3.LUT R10, R10, 0x1c, RZ, 0xc0, !PT ;  /* 0x0000001c0a0a7812 */ /* 0x000fe400078ec0ff */
[----:B------:R-:W-:Y:S01]  /*0540*/  LOP3.LUT P0, RZ, R12, 0x7, RZ, 0xc0, !PT ;  /* 0x000000070cff7812 */ /* 0x000fe2000780c0ff */
[----:B------:R-:W-:-:S03]  /*0550*/  FADD R5, R5, R6 ;  /* 0x0000000605057221 */ /* 0x000fc60000000000 */
[----:B------:R-:W-:Y:S02]  /*0560*/  ISETP.LT.AND P0, PT, R12, 0x8, !P0 ;  /* 0x000000080c00780c */ /* 0x000fe40004701270 */
[----:B------:R-:W0:Y:S02]  /*0570*/  SHFL.BFLY PT, R4, R5, 0x10, 0x1f ;  /* 0x0e001f0005047f89 */ /* 0x000e2400000e0000 */
[----:B0-----:R-:W-:-:S05]  /*0580*/  FADD R4, R5, R4 ;  /* 0x0000000405047221 */ /* 0x001fca0000000000 */
[----:B------:R-:W0:Y:S02]  /*0590*/  SHFL.BFLY PT, R7, R4, 0x8, 0x1f ;  /* 0x0d001f0004077f89 */ /* 0x000e2400000e0000 */
[----:B0-----:R-:W-:-:S05]  /*05a0*/  FADD R7, R4, R7 ;  /* 0x0000000704077221 */ /* 0x001fca0000000000 */
[----:B------:R-:W0:Y:S02]  /*05b0*/  SHFL.BFLY PT, R6, R7, 0x4, 0x1f ;  /* 0x0c801f0007067f89 */ /* 0x000e2400000e0000 */
[----:B0-----:R-:W-:-:S05]  /*05c0*/  FADD R6, R7, R6 ;  /* 0x0000000607067221 */ /* 0x001fca0000000000 */
[----:B------:R-:W0:Y:S02]  /*05d0*/  SHFL.BFLY PT, R9, R6, 0x2, 0x1f ;  /* 0x0c401f0006097f89 */ /* 0x000e2400000e0000 */
[----:B0-----:R-:W-:-:S05]  /*05e0*/  FADD R9, R6, R9 ;  /* 0x0000000906097221 */ /* 0x001fca0000000000 */
[----:B------:R-:W0:Y:S02]  /*05f0*/  SHFL.BFLY PT, R8, R9, 0x1, 0x1f ;  /* 0x0c201f0009087f89 */ /* 0x000e2400000e0000 */
[----:B0-----:R-:W-:Y:S01]  /*0600*/  FADD R11, R9, R8 ;  /* 0x00000008090b7221 */ /* 0x001fe20000000000 */
[----:B------:R-:W-:Y:S02]  /*0610*/  MOV R9, 0x39924925 ;  /* 0x3992492500097802 */ /* 0x000fe40000000f00 */
[----:B------:R-:W-:Y:S02]  /*0620*/  MOV R8, RZ ;  /* 0x000000ff00087202 */ /* 0x000fe40000000f00 */
[----:B------:R-:W-:Y:S04]  /*0630*/  @!P1 STS [R10], R11 ;  /* 0x0000000b0a009388 */ /* 0x000fe80000000800 */
[----:B------:R-:W-:Y:S06]  /*0640*/  BAR.SYNC 0x0 ;  /* 0x0000000000007b1d */ /* 0x000fec0000000000 */
[----:B------:R-:W0:Y:S04]  /*0650*/  @!P2 LDS R2, [R12.X4] ;  /* 0x000000000c02a984 */ /* 0x000e280000004800 */
[----:B0-----:R-:W0:Y:S02]  /*0660*/  SHFL.BFLY PT, R5, R2, 0x4, 0x1f ;  /* 0x0c801f0002057f89 */ /* 0x001e2400000e0000 */
[----:B0-----:R-:W-:-:S05]  /*0670*/  FADD R5, R2, R5 ;  /* 0x0000000502057221 */ /* 0x001fca0000000000 */
[----:B------:R-:W0:Y:S02]  /*0680*/  SHFL.BFLY PT, R4, R5, 0x2, 0x1f ;  /* 0x0c401f0005047f89 */ /* 0x000e2400000e0000 */
[----:B0-----:R-:W-:-:S05]  /*0690*/  FADD R4, R5, R4 ;  /* 0x0000000405047221 */ /* 0x001fca0000000000 */
[----:B------:R-:W0:Y:S02]  /*06a0*/  SHFL.BFLY PT, R7, R4, 0x1, 0x1f ;  /* 0x0c201f0004077f89 */ /* 0x000e2400000e0000 */
[----:B0-----:R-:W-:-:S05]  /*06b0*/  FADD R7, R4, R7 ;  /* 0x0000000704077221 */ /* 0x001fca0000000000 */
[----:B------:R-:W-:Y:S04]  /*06c0*/  @P0 STS [R12.X4], R7 ;  /* 0x000000070c000388 */ /* 0x000fe80000004800 */
[----:B------:R-:W-:Y:S06]  /*06d0*/  BAR.SYNC 0x0 ;  /* 0x0000000000007b1d */ /* 0x000fec0000000000 */
[----:B------:R-:W0:Y:S02]  /*06e0*/  LDS R6, [RZ] ;  /* 0x00000000ff067984 */ /* 0x000e240000000800 */
[----:B0-----:R-:W-:-:S06]  /*06f0*/  FFMA R2, R6, R9, 9.9999997473787516356e-06 ;  /* 0x3727c5ac06027423 */ /* 0x001fcc0000000009 */
[----:B------:R-:W0:Y:S02]  /*0700*/  MUFU.RSQ R2, R2 ;  /* 0x0000000200027308 */ /* 0x000e240000001400 */
.L_x_0:
[----:B------:R-:W-:Y:S01]  /*0710*/  LOP3.LUT R32, R8, R3, RZ, 0xfc, !PT ;  /* 0x0000000308207212 */ /* 0x000fe200078efcff */
[----:B------:R-:W-:Y:S01]  /*0720*/  CS2R R4, SRZ ;  /* 0x0000000000047805 */ /* 0x000fe2000001ff00 */
[----:B------:R-:W-:Y:S01]  /*0730*/  IADD3 R9, P4, R3, R8, RZ ;  /* 0x0000000803097210 */ /* 0x000fe20007f9e0ff */
[----:B------:R-:W-:Y:S01]  /*0740*/  CS2R R6, SRZ ;  /* 0x0000000000067805 */ /* 0x000fe2000001ff00 */
[----:B------:R-:W-:Y:S01]  /*0750*/  ISETP.GE.U32.AND P3, PT, R32, 0xe00, PT ;  /* 0x00000e002000780c */ /* 0x000fe20003f66070 */
[----:B------:R-:W-:Y:S01]  /*0760*/  IMAD R28, R0, 0xe00, R32 ;  /* 0x00000e00001c7824 */ /* 0x000fe200078e0220 */
[----:B------:R-:W-:Y:S02]  /*0770*/  MOV R17, 0x2 ;  /* 0x0000000200117802 */ /* 0x000fe40000000f00 */
[----:B------:R-:W-:Y:S02]  /*0780*/  IADD3.X R10, RZ, RZ, RZ, P4, !PT ;  /* 0x000000ffff0a7210 */ /* 0x000fe400027fe4ff */
[----:B------:R-:W-:Y:S01]  /*0790*/  LEA R22, P4, R9, c[0x0][0x168], 0x2 ;  /* 0x00005a0009167a11 */ /* 0x000fe200078810ff */
[----:B------:R-:W-:Y:S01]  /*07a0*/  IMAD.WIDE R16, R28, R17, c[0x0][0x160] ;  /* 0x000058001c107625 */ /* 0x000fe200078e0211 */
[----:B------:R-:W-:-:S02]  /*07b0*/  LOP3.LUT R13, R8, 0x4, R3, 0xfe, !PT ;  /* 0x00000004080d7812 */ /* 0x000fc400078efe03 */
[----:B------:R-:W-:Y:S02]  /*07c0*/  LEA.HI.X R23, R9, c[0x0][0x16c], R10, 0x2, P4 ;  /* 0x00005b0009177a11 */ /* 0x000fe400020f140a */
[----:B------:R-:W-:Y:S01]  /*07d0*/  MOV R29, 0x4 ;  /* 0x00000004001d7802 */ /* 0x000fe20000000f00 */
[----:B------:R-:W-:Y:S01]  /*07e0*/  CS2R R8, SRZ ;  /* 0x0000000000087805 */ /* 0x000fe2000001ff00 */
[----:B------:R-:W-:Y:S01]  /*07f0*/  CS2R R10, SRZ ;  /* 0x00000000000a7805 */ /* 0x000fe2000001ff00 */
[----:B------:R-:W-:Y:S01]  /*0800*/  IMAD R36, R0, 0xe00, R13 ;  /* 0x00000e0000247824 */ /* 0x000fe200078e020d */
[----:B------:R1:W2:Y:S01]  /*0810*/  @!P3 LDG.E.EL.128 R4, [R16.64] ;  /* 0x000000041004b981 */ /* 0x0002a2000c2e1d00 */
[----:B------:R-:W-:Y:S01]  /*0820*/  CS2R R12, SRZ ;  /* 0x00000000000c7805 */ /* 0x000fe2000001ff00 */
[----:B------:R-:W-:Y:S01]  /*0830*/  CS2R R14, SRZ ;  /* 0x00000000000e7805 */ /* 0x000fe2000001ff00 */
[-C--:B------:R-:W-:Y:S01]  /*0840*/  IMAD.WIDE R36, R36, R29.reuse, c[0x0][0x170] ;  /* 0x00005c0024247625 */ /* 0x080fe200078e021d */
[----:B------:R3:W4:Y:S04]  /*0850*/  @!P3 LDG.E.EL.128 R8, [R22.64+0x10] ;  /* 0x000010041608b981 */ /* 0x000728000c2e1d00 */
[----:B------:R2:W5:Y:S01]  /*0860*/  @!P3 LDG.E.EL.128 R12, [R36.64] ;  /* 0x00000004240cb981 */ /* 0x000562000c2e1d00 */
[----:B------:R-:W-:Y:S01]  /*0870*/  CS2R R18, SRZ ;  /* 0x0000000000127805 */ /* 0x000fe2000001ff00 */
[----:B-1----:R-:W-:Y:S01]  /*0880*/  CS2R R16, SRZ ;  /* 0x0000000000107805 */ /* 0x002fe2000001ff00 */
[----:B------:R-:W-:Y:S01]  /*0890*/  IMAD.WIDE.U32 R32, R32, R29, c[0x0][0x168] ;  /* 0x00005a0020207625 */ /* 0x000fe200078e001d */
[----:B------:R-:W-:Y:S01]  /*08a0*/  CS2R R20, SRZ ;  /* 0x0000000000147805 */ /* 0x000fe2000001ff00 */
[----:B---3--:R-:W-:-:S02]  /*08b0*/  CS2R R22, SRZ ;  /* 0x0000000000167805 */ /* 0x008fc4000001ff00 */
[----:B------:R-:W-:Y:S01]  /*08c0*/  IMAD.WIDE R28, R28, R29, c[0x0][0x170] ;  /* 0x00005c001c1c7625 */ /* 0x000fe200078e021d */
[----:B------:R1:W3:Y:S04]  /*08d0*/  @!P3 LDG.E.EL.128 R16, [R32.64] ;  /* 0x000000042010b981 */ /* 0x0002e8000c2e1d00 */
[----:B------:R4:W3:Y:S01]  /*08e0*/  @!P3 LDG.E.EL.128 R20, [R28.64] ;  /* 0x000000041c14b981 */ /* 0x0008e2000c2e1d00 */
[----:B------:R-:W-:Y:S01]  /*08f0*/  PLOP3.LUT P4, PT, PT, PT, UP0, 0x80, 0x0 ;  /* 0x000000000000781c */ /* 0x000fe20003f8f008 */
[----:B------:R-:W-:Y:S01]  /*0900*/  UPLOP3.LUT UP0, UPT, UPT, UPT, UPT, 0x40, 0x0 ;  /* 0x000000000000789c */ /* 0x000fe20003f0e870 */
[----:B--2---:R-:W-:Y:S02]  /*0910*/  SEL R36, R7, RZ, !P3 ;  /* 0x000000ff07247207 */ /* 0x004fe40005800000 */
[----:B------:R-:W-:-:S02]  /*0920*/  SEL R6, R6, RZ, !P3 ;  /* 0x000000ff06067207 */ /* 0x000fc40005800000 */
[----:B----4-:R-:W-:Y:S01]  /*0930*/  SEL R28, R10, RZ, !P3 ;  /* 0x000000ff0a1c7207 */ /* 0x010fe20005800000 */
[C---:B------:R-:W-:Y:S01]  /*0940*/  IMAD.U32 R37, R36.reuse, 0x10000, RZ ;  /* 0x0001000024257824 */ /* 0x040fe200078e00ff */
[----:B------:R-:W-:Y:S02]  /*0950*/  PRMT R36, R36, 0x7632, R36 ;  /* 0x0000763224247816 */ /* 0x000fe40000000024 */
[----:B-----5:R-:W-:Y:S01]  /*0960*/  SEL R7, R14, RZ, !P3 ;  /* 0x000000ff0e077207 */ /* 0x020fe20005800000 */
[----:B0-----:R-:W-:Y:S01]  /*0970*/  FMUL R10, R37, R2 ;  /* 0x00000002250a7220 */ /* 0x001fe20000400000 */
[----:B------:R-:W-:Y:S01]  /*0980*/  FADD R14, R28, 1 ;  /* 0x3f8000001c0e7421 */ /* 0x000fe20000000000 */
[----:B------:R-:W-:Y:S02]  /*0990*/  SEL R8, R8, RZ, !P3 ;  /* 0x000000ff08087207 */ /* 0x000fe40005800000 */
[----:B------:R-:W-:Y:S01]  /*09a0*/  SEL R11, R11, RZ, !P3 ;  /* 0x000000ff0b0b7207 */ /* 0x000fe20005800000 */
[----:B------:R-:W-:Y:S01]  /*09b0*/  FFMA R7, R10, R14, R7 ;  /* 0x0000000e0a077223 */ /* 0x000fe20000000007 */
[----:B------:R-:W-:-:S02]  /*09c0*/  PRMT R10, R6, 0x7632, R10 ;  /* 0x00007632060a7816 */ /* 0x000fc4000000000a */
[----:B------:R-:W-:Y:S01]  /*09d0*/  SHF.L.U32 R29, R6, 0x10, RZ ;  /* 0x00000010061d7819 */ /* 0x000fe200000006ff */
[----:B------:R-:W-:Y:S01]  /*09e0*/  FADD R11, R11, 1 ;  /* 0x3f8000000b0b7421 */ /* 0x000fe20000000000 */
[----:B------:R-:W-:Y:S01]  /*09f0*/  SHF.L.U32 R37, R36, 0x10, RZ ;  /* 0x0000001024257819 */ /* 0x000fe200000006ff */
[----:B------:R-:W-:Y:S01]  /*0a00*/  FMUL R7, R7, R7 ;  /* 0x0000000707077220 */ /* 0x000fe20000400000 */
[----:B------:R-:W-:Y:S01]  /*0a10*/  SEL R9, R9, RZ, !P3 ;  /* 0x000000ff09097207 */ /* 0x000fe20005800000 */
[-C--:B------:R-:W-:Y:S01]  /*0a20*/  FMUL R29, R29, R2.reuse ;  /* 0x000000021d1d7220 */ /* 0x080fe20000400000 */
[----:B-1----:R-:W-:Y:S01]  /*0a30*/  SHF.L.U32 R33, R10, 0x10, RZ ;  /* 0x000000100a217819 */ /* 0x002fe200000006ff */
[----:B------:R-:W-:Y:S01]  /*0a40*/  FADD R10, R8, 1 ;  /* 0x3f800000080a7421 */ /* 0x000fe20000000000 */
[----:B------:R-:W-:Y:S01]  /*0a50*/  SEL R12, R12, RZ, !P3 ;  /* 0x000000ff0c0c7207 */ /* 0x000fe20005800000 */
[-C--:B------:R-:W-:Y:S01]  /*0a60*/  FMUL R6, R37, R2.reuse ;  /* 0x0000000225067220 */ /* 0x080fe20000400000 */
[----:B------:R-:W-:Y:S01]  /*0a70*/  SEL R15, R15, RZ, !P3 ;  /* 0x000000ff0f0f7207 */ /* 0x000fe20005800000 */
[----:B------:R-:W-:Y:S01]  /*0a80*/  FADD R9, R9, 1 ;  /* 0x3f80000009097421 */ /* 0x000fe20000000000 */
[----:B------:R-:W-:Y:S01]  /*0a90*/  SEL R13, R13, RZ, !P3 ;  /* 0x000000ff0d0d7207 */ /* 0x000fe20005800000 */
[----:B------:R-:W-:Y:S01]  /*0aa0*/  FMUL R8, R33, R2 ;  /* 0x0000000221087220 */ /* 0x000fe20000400000 */
[----:B------:R-:W-:Y:S01]  /*0ab0*/  FFMA R10, R29, R10, R12 ;  /* 0x0000000a1d0a7223 */ /* 0x000fe2000000000c */
[----:B------:R-:W-:Y:S01]  /*0ac0*/  FFMA R6, R6, R11, R15 ;  /* 0x0000000b06067223 */ /* 0x000fe2000000000f */
[----:B------:R-:W-:Y:S01]  /*0ad0*/  FSEL R12, R7, -RZ, !P3 ;  /* 0x800000ff070c7208 */ /* 0x000fe20005800000 */
[----:B------:R-:W-:Y:S01]  /*0ae0*/  FFMA R8, R8, R9, R13 ;  /* 0x0000000908087223 */ /* 0x000fe2000000000d */
[----:B------:R-:W-:Y:S01]  /*0af0*/  FMUL R10, R10, R10 ;  /* 0x0000000a0a0a7220 */ /* 0x000fe20000400000 */
[----:B------:R-:W-:Y:S01]  /*0b00*/  FMUL R6, R6, R6 ;  /* 0x0000000606067220 */ /* 0x000fe20000400000 */
[----:B------:R-:W-:Y:S01]  /*0b10*/  SEL R4, R4, RZ, !P3 ;  /* 0x000000ff04047207 */ /* 0x000fe20005800000 */
[----:B------:R-:W-:Y:S01]  /*0b20*/  FMUL R8, R8, R8 ;  /* 0x0000000808087220 */ /* 0x000fe20000400000 */
[----:B------:R-:W-:Y:S01]  /*0b30*/  SEL R5, R5, RZ, !P3 ;  /* 0x000000ff05057207 */ /* 0x000fe20005800000 */
[----:B------:R-:W-:Y:S01]  /*0b40*/  FADD R35, R12, R35 ;  /* 0x000000230c237221 */ /* 0x000fe20000000000 */
[----:B------:R-:W-:-:S02]  /*0b50*/  FSEL R7, R10, -RZ, !P3 ;  /* 0x800000ff0a077208 */ /* 0x000fc40005800000 */
[----:B------:R-:W-:Y:S02]  /*0b60*/  FSEL R6, R6, -RZ, !P3 ;  /* 0x800000ff06067208 */ /* 0x000fe40005800000 */
[----:B------:R-:W-:Y:S01]  /*0b70*/  FSEL R8, R8, -RZ, !P3 ;  /* 0x800000ff08087208 */ /* 0x000fe20005800000 */
[----:B------:R-:W-:Y:S01]  /*0b80*/  FADD R26, R7, R26 ;  /* 0x0000001a071a7221 */ /* 0x000fe20000000000 */
[----:B------:R-:W-:Y:S01]  /*0b90*/  PRMT R7, R5, 0x7632, R7 ;  /* 0x0000763205077816 */ /* 0x000fe20000000007 */
[----:B------:R-:W-:Y:S01]  /*0ba0*/  FADD R31, R6, R31 ;  /* 0x0000001f061f7221 */ /* 0x000fe20000000000 */
[----:B------:R-:W-:Y:S01]  /*0bb0*/  PRMT R6, R4, 0x7632, R6 ;  /* 0x0000763204067816 */ /* 0x000fe20000000006 */
[----:B------:R-:W-:Y:S01]  /*0bc0*/  FADD R25, R8, R25 ;  /* 0x0000001908197221 */ /* 0x000fe20000000000 */
[----:B---3--:R-:W-:Y:S02]  /*0bd0*/  SEL R11, R16, RZ, !P3 ;  /* 0x000000ff100b7207 */ /* 0x008fe40005800000 */
[----:B------:R-:W-:-:S02]  /*0be0*/  SEL R10, R17, RZ, !P3 ;  /* 0x000000ff110a7207 */ /* 0x000fc40005800000 */
[----:B------:R-:W-:Y:S01]  /*0bf0*/  SEL R8, R18, RZ, !P3 ;  /* 0x000000ff12087207 */ /* 0x000fe20005800000 */
[----:B------:R-:W-:Y:S01]  /*0c00*/  FADD R11, R11, 1 ;  /* 0x3f8000000b0b7421 */ /* 0x000fe20000000000 */
[----:B------:R-:W-:Y:S01]  /*0c10*/  SHF.L.U32 R5, R5, 0x10, RZ ;  /* 0x0000001005057819 */ /* 0x000fe200000006ff */
[----:B------:R-:W-:Y:S01]  /*0c20*/  FADD R10, R10, 1 ;  /* 0x3f8000000a0a7421 */ /* 0x000fe20000000000 */
[----:B------:R-:W-:Y:S01]  /*0c30*/  SHF.L.U32 R13, R4, 0x10, RZ ;  /* 0x00000010040d7819 */ /* 0x000fe200000006ff */
[----:B------:R-:W-:Y:S01]  /*0c40*/  FADD R8, R8, 1 ;  /* 0x3f80000008087421 */ /* 0x000fe20000000000 */
[----:B------:R-:W-:Y:S01]  /*0c50*/  SEL R9, R19, RZ, !P3 ;  /* 0x000000ff13097207 */ /* 0x000fe20005800000 */
[-C--:B------:R-:W-:Y:S01]  /*0c60*/  FMUL R5, R5, R2.reuse ;  /* 0x0000000205057220 */ /* 0x080fe20000400000 */
[----:B------:R-:W-:Y:S01]  /*0c70*/  SHF.L.U32 R17, R7, 0x10, RZ ;  /* 0x0000001007117819 */ /* 0x000fe200000006ff */
[-C--:B------:R-:W-:Y:S01]  /*0c80*/  FMUL R7, R13, R2.reuse ;  /* 0x000000020d077220 */ /* 0x080fe20000400000 */
[----:B------:R-:W-:Y:S01]  /*0c90*/  SHF.L.U32 R15, R6, 0x10, RZ ;  /* 0x00000010060f7819 */ /* 0x000fe200000006ff */
[----:B------:R-:W-:Y:S01]  /*0ca0*/  FADD R9, R9, 1 ;  /* 0x3f80000009097421 */ /* 0x000fe20000000000 */
[----:B------:R-:W-:Y:S01]  /*0cb0*/  SEL R20, R20, RZ, !P3 ;  /* 0x000000ff14147207 */ /* 0x000fe20005800000 */
[-C--:B------:R-:W-:Y:S01]  /*0cc0*/  FMUL R4, R17, R2.reuse ;  /* 0x0000000211047220 */ /* 0x080fe20000400000 */
[----:B------:R-:W-:Y:S01]  /*0cd0*/  SEL R22, R22, RZ, !P3 ;  /* 0x000000ff16167207 */ /* 0x000fe20005800000 */
[----:B------:R-:W-:Y:S01]  /*0ce0*/  FMUL R6, R15, R2 ;  /* 0x000000020f067220 */ /* 0x000fe20000400000 */
[----:B------:R-:W-:Y:S01]  /*0cf0*/  SEL R21, R21, RZ, !P3 ;  /* 0x000000ff15157207 */ /* 0x000fe20005800000 */
[----:B------:R-:W-:Y:S01]  /*0d00*/  FFMA R7, R7, R11, R20 ;  /* 0x0000000b07077223 */ /* 0x000fe20000000014 */
[----:B------:R-:W-:Y:S01]  /*0d10*/  SEL R23, R23, RZ, !P3 ;  /* 0x000000ff17177207 */ /* 0x000fe20005800000 */
[----:B------:R-:W-:-:S02]  /*0d20*/  FFMA R5, R5, R8, R22 ;  /* 0x0000000805057223 */ /* 0x000fc40000000016 */
[----:B------:R-:W-:Y:S01]  /*0d30*/  FFMA R6, R6, R10, R21 ;  /* 0x0000000a06067223 */ /* 0x000fe20000000015 */
[----:B------:R-:W-:Y:S01]  /*0d40*/  FMUL R7, R7, R7 ;  /* 0x0000000707077220 */ /* 0x000fe20000400000 */
[----:B------:R-:W-:Y:S01]  /*0d50*/  FFMA R4, R4, R9, R23 ;  /* 0x0000000904047223 */ /* 0x000fe20000000017 */
[----:B------:R-:W-:Y:S01]  /*0d60*/  FMUL R5, R5, R5 ;  /* 0x0000000505057220 */ /* 0x000fe20000400000 */
[----:B------:R-:W-:Y:S02]  /*0d70*/  FMUL R6, R6, R6 ;  /* 0x0000000606067220 */ /* 0x000fe40000400000 */
[----:B------:R-:W-:Y:S01]  /*0d80*/  FMUL R4, R4, R4 ;  /* 0x0000000404047220 */ /* 0x000fe20000400000 */
[----:B------:R-:W-:Y:S02]  /*0d90*/  FSEL R8, R7, -RZ, !P3 ;  /* 0x800000ff07087208 */ /* 0x000fe40005800000 */
[----:B------:R-:W-:Y:S02]  /*0da0*/  FSEL R9, R5, -RZ, !P3 ;  /* 0x800000ff05097208 */ /* 0x000fe40005800000 */
[----:B------:R-:W-:Y:S01]  /*0db0*/  FSEL R7, R4, -RZ, !P3 ;  /* 0x800000ff04077208 */ /* 0x000fe20005800000 */
[----:B------:R-:W-:Y:S01]  /*0dc0*/  FADD R27, R8, R27 ;  /* 0x0000001b081b7221 */ /* 0x000fe20000000000 */
[----:B------:R-:W-:Y:S01]  /*0dd0*/  FSEL R5, R6, -RZ, !P3 ;  /* 0x800000ff06057208 */ /* 0x000fe20005800000 */
[----:B------:R-:W-:Y:S01]  /*0de0*/  FADD R34, R9, R34 ;  /* 0x0000002209227221 */ /* 0x000fe20000000000 */
[----:B------:R-:W-:Y:S01]  /*0df0*/  IMAD.MOV.U32 R8, RZ, RZ, 0x800 ;  /* 0x00000800ff087424 */ /* 0x000fe200078e00ff */
[----:B------:R-:W-:-:S02]  /*0e00*/  FADD R24, R7, R24 ;  /* 0x0000001807187221 */ /* 0x000fc40000000000 */
[----:B------:R-:W-:Y:S01]  /*0e10*/  FADD R30, R5, R30 ;  /* 0x0000001e051e7221 */ /* 0x000fe20000000000 */
[----:B------:R-:W-:Y:S05]  /*0e20*/  @P4 BRA `(.L_x_0) ;  /* 0xfffff8e000004947 */ /* 0x000fea000383ffff */
[----:B------:R-:W-:Y:S01]  /*0e30*/  FADD R27, R27, R30 ;  /* 0x0000001e1b1b7221 */ /* 0x000fe20000000000 */
[----:B------:R-:W0:Y:S01]  /*0e40*/  S2R R10, SR_TID.X ;  /* 0x00000000000a7919 */ /* 0x000e220000002100 */
[----:B------:R-:W-:Y:S01]  /*0e50*/  MOV R18, RZ ;  /* 0x000000ff00127202 */ /* 0x000fe20000000f00 */
[----:B------:R-:W-:Y:S01]  /*0e60*/  UPLOP3.LUT UP0, UPT, UPT, UPT, UPT, 0x80, 0x0 ;  /* 0x000000000000789c */ /* 0x000fe20003f0f070 */
[----:B------:R-:W-:Y:S01]  /*0e70*/  FADD R27, R34, R27 ;  /* 0x0000001b221b7221 */ /* 0x000fe20000000000 */
[----:B------:R-:W-:Y:S06]  /*0e80*/  BAR.SYNC 0x0 ;  /* 0x0000000000007b1d */ /* 0x000fec0000000000 */
[----:B------:R-:W-:-:S04]  /*0e90*/  FADD R27, R24, R27 ;  /* 0x0000001b181b7221 */ /* 0x000fc80000000000 */
[----:B------:R-:W-:-:S04]  /*0ea0*/  FADD R26, R26, R27 ;  /* 0x0000001b1a1a7221 */ /* 0x000fc80000000000 */
[----:B------:R-:W-:-:S04]  /*0eb0*/  FADD R26, R25, R26 ;  /* 0x0000001a191a7221 */ /* 0x000fc80000000000 */
[----:B------:R-:W-:Y:S01]  /*0ec0*/  FADD R26, R35, R26 ;  /* 0x0000001a231a7221 */ /* 0x000fe20000000000 */
[----:B0-----:R-:W-:-:S03]  /*0ed0*/  SHF.R.U32.HI R11, RZ, 0x3, R10 ;  /* 0x00000003ff0b7819 */ /* 0x001fc6000001160a */
[----:B------:R-:W-:Y:S01]  /*0ee0*/  FADD R26, R31, R26 ;  /* 0x0000001a1f1a7221 */ /* 0x000fe20000000000 */
[----:B------:R-:W-:-:S04]  /*0ef0*/  LOP3.LUT R12, R11, 0x1c, RZ, 0xc0, !PT ;  /* 0x0000001c0b0c7812 */ /* 0x000fc800078ec0ff */
        /* <DEDUP_REMOVED lines=10> */
[----:B------:R-:W-:Y:S04]  /*0fa0*/  @!P1 STS [R12], R9 ;  /* 0x000000090c009388 */ /* 0x000fe80000000800 */
[----:B------:R-:W-:Y:S06]  /*0fb0*/  BAR.SYNC 0x0 ;  /* 0x0000000000007b1d */ /* 0x000fec0000000000 */
[----:B------:R-:W0:Y:S01]  /*0fc0*/  @!P2 LDS R8, [R10.X4] ;  /* 0x000000000a08a984 */ /* 0x000e220000004800 */
[----:B------:R-:W-:-:S03]  /*0fd0*/  MOV R9, 0x39924925 ;  /* 0x3992492500097802 */ /* 0x000fc60000000f00 */
        /* <DEDUP_REMOVED lines=9> */
[----:B0-----:R-:W-:-:S04]  /*1070*/  FFMA R6, R6, R9, 9.9999997473787516356e-06 ;  /* 0x3727c5ac06067423 */ /* 0x001fc80000000009 */
[----:B------:R0:W1:Y:S03]  /*1080*/  MUFU.RSQ R34, R6 ;  /* 0x0000000600227308 */ /* 0x0000660000001400 */
.L_x_1:
[----:B------:R-:W-:Y:S01]  /*1090*/  LOP3.LUT R28, R18, R3, RZ, 0xfc, !PT ;  /* 0x00000003121c7212 */ /* 0x000fe200078efcff */
[----:B0-----:R-:W-:Y:S01]  /*10a0*/  CS2R R4, SRZ ;  /* 0x0000000000047805 */ /* 0x001fe2000001ff00 */
[----:B------:R-:W-:Y:S01]  /*10b0*/  MOV R35, 0x2 ;  /* 0x0000000200237802 */ /* 0x000fe20000000f00 */
[----:B0-----:R-:W-:Y:S01]  /*10c0*/  CS2R R6, SRZ ;  /* 0x0000000000067805 */ /* 0x001fe2000001ff00 */
[----:B------:R-:W-:Y:S01]  /*10d0*/  ISETP.GE.U32.AND P1, PT, R28, 0xe00, PT ;  /* 0x00000e001c00780c */ /* 0x000fe20003f26070 */
[----:B------:R-:W-:Y:S01]  /*10e0*/  IMAD R36, R0, 0xe00, R28 ;  /* 0x00000e0000247824 */ /* 0x000fe200078e021c */
[----:B------:R-:W-:Y:S01]  /*10f0*/  MOV R29, 0x4 ;  /* 0x00000004001d7802 */ /* 0x000fe20000000f00 */
[----:B------:R-:W-:Y:S02]  /*1100*/  CS2R R8, SRZ ;  /* 0x0000000000087805 */ /* 0x000fe4000001ff00 */
[----:B------:R-:W-:Y:S01]  /*1110*/  IMAD.WIDE R16, R36, R35, c[0x0][0x160] ;  /* 0x0000580024107625 */ /* 0x000fe200078e0223 */
[----:B------:R-:W-:-:S03]  /*1120*/  CS2R R10, SRZ ;  /* 0x00000000000a7805 */ /* 0x000fc6000001ff00 */
[-C--:B------:R-:W-:Y:S01]  /*1130*/  IMAD.WIDE.U32 R20, R28, R29.reuse, c[0x0][0x168] ;  /* 0x00005a001c147625 */ /* 0x080fe200078e001d */
[----:B------:R-:W-:Y:S01]  /*1140*/  CS2R R12, SRZ ;  /* 0x00000000000c7805 */ /* 0x000fe2000001ff00 */
[----:B------:R-:W-:Y:S02]  /*1150*/  CS2R R14, SRZ ;  /* 0x00000000000e7805 */ /* 0x000fe4000001ff00 */
[----:B------:R0:W2:Y:S01]  /*1160*/  @!P1 LDG.E.EF.128 R4, [R16.64] ;  /* 0x0000000410049981 */ /* 0x0000a2000c0e1d00 */
[----:B------:R-:W-:-:S03]  /*1170*/  IMAD.WIDE R22, R36, R29, c[0x0][0x170] ;  /* 0x00005c0024167625 */ /* 0x000fc600078e021d */
[----:B------:R3:W4:Y:S04]  /*1180*/  @!P1 LDG.E.EL.128 R8, [R20.64] ;  /* 0x0000000414089981 */ /* 0x000728000c2e1d00 */
[----:B------:R5:W4:Y:S01]  /*1190*/  @!P1 LDG.E.EF.128 R12, [R22.64] ;  /* 0x00000004160c9981 */ /* 0x000b22000c0e1d00 */
[----:B------:R-:W-:Y:S01]  /*11a0*/  IADD3 R30, P0, R3, R18, RZ ;  /* 0x00000012031e7210 */ /* 0x000fe20007f1e0ff */
[----:B0-----:R-:W-:Y:S01]  /*11b0*/  CS2R R16, SRZ ;  /* 0x0000000000107805 */ /* 0x001fe2000001ff00 */
[----:B------:R-:W-:Y:S02]  /*11c0*/  LOP3.LUT R19, R18, 0x4, R3, 0xfe, !PT ;  /* 0x0000000412137812 */ /* 0x000fe400078efe03 */
[----:B------:R-:W-:Y:S02]  /*11d0*/  IADD3.X R27, RZ, RZ, RZ, P0, !PT ;  /* 0x000000ffff1b7210 */ /* 0x000fe400007fe4ff */
[----:B------:R-:W-:Y:S01]  /*11e0*/  SHF.L.U32 R32, R30, 0x2, RZ ;  /* 0x000000021e207819 */ /* 0x000fe200000006ff */
[----:B------:R-:W-:Y:S01]  /*11f0*/  IMAD R24, R0, 0xe00, R19 ;  /* 0x00000e0000187824 */ /* 0x000fe200078e0213 */
[----:B------:R-:W-:Y:S01]  /*1200*/  SHF.L.U64.HI R30, R30, 0x2, R27 ;  /* 0x000000021e1e7819 */ /* 0x000fe2000001021b */
[----:B---3--:R-:W-:Y:S01]  /*1210*/  CS2R R20, SRZ ;  /* 0x0000000000147805 */ /* 0x008fe2000001ff00 */
[----:B------:R-:W-:Y:S01]  /*1220*/  IADD3 R26, P0, R32, c[0x0][0x168], RZ ;  /* 0x00005a00201a7a10 */ /* 0x000fe20007f1e0ff */
[----:B-----5:R-:W-:Y:S01]  /*1230*/  CS2R R22, SRZ ;  /* 0x0000000000167805 */ /* 0x020fe2000001ff00 */
[----:B------:R-:W-:Y:S01]  /*1240*/  CS2R R18, SRZ ;  /* 0x0000000000127805 */ /* 0x000fe2000001ff00 */
[----:B------:R-:W-:Y:S01]  /*1250*/  IMAD.WIDE R24, R24, R29, c[0x0][0x170] ;  /* 0x00005c0018187625 */ /* 0x000fe200078e021d */
[----:B------:R-:W-:-:S02]  /*1260*/  IADD3.X R27, R30, c[0x0][0x16c], RZ, P0, !PT ;  /* 0x00005b001e1b7a10 */ /* 0x000fc400007fe4ff */
[----:B------:R-:W-:Y:S02]  /*1270*/  IADD3 R32, P0, R32, c[0x0][0x178], RZ ;  /* 0x00005e0020207a10 */ /* 0x000fe40007f1e0ff */
[----:B------:R0:W3:Y:S04]  /*1280*/  @!P1 LDG.E.EF.128 R16, [R24.64] ;  /* 0x0000000418109981 */ /* 0x0000e8000c0e1d00 */
[----:B------:R5:W3:Y:S01]  /*1290*/  @!P1 LDG.E.EL.128 R20, [R26.64+0x10] ;  /* 0x000010041a149981 */ /* 0x000ae2000c2e1d00 */
[----:B------:R-:W-:Y:S01]  /*12a0*/  IADD3.X R33, R30, c[0x0][0x17c], RZ, P0, !PT ;  /* 0x00005f001e217a10 */ /* 0x000fe200007fe4ff */
[----:B0-----:R-:W-:Y:S01]  /*12b0*/  CS2R R24, SRZ ;  /* 0x0000000000187805 */ /* 0x001fe2000001ff00 */
[----:B-----5:R-:W-:Y:S01]  /*12c0*/  CS2R R26, SRZ ;  /* 0x00000000001a7805 */ /* 0x020fe2000001ff00 */
[----:B------:R-:W-:-:S05]  /*12d0*/  CS2R R30, SRZ ;  /* 0x00000000001e7805 */ /* 0x000fca000001ff00 */
[----:B------:R0:W5:Y:S02]  /*12e0*/  @!P1 LDG.E.EL.128 R24, [R32.64+0x10] ;  /* 0x0000100420189981 */ /* 0x000164000c2e1d00 */
[----:B0-----:R-:W-:Y:S02]  /*12f0*/  IMAD.WIDE.U32 R32, R28, R29, c[0x0][0x178] ;  /* 0x00005e001c207625 */ /* 0x001fe400078e001d */
[----:B------:R-:W-:-:S06]  /*1300*/  CS2R R28, SRZ ;  /* 0x00000000001c7805 */ /* 0x000fcc000001ff00 */
[----:B------:R-:W5:Y:S01]  /*1310*/  @!P1 LDG.E.EL.128 R28, [R32.64] ;  /* 0x00000004201c9981 */ /* 0x000f62000c2e1d00 */
[----:B------:R-:W-:Y:S01]  /*1320*/  PLOP3.LUT P0, PT, PT, PT, UP0, 0x80, 0x0 ;  /* 0x000000000000781c */ /* 0x000fe20003f0f008 */
[----:B------:R-:W-:Y:S01]  /*1330*/  UPLOP3.LUT UP0, UPT, UPT, UPT, UPT, 0x40, 0x0 ;  /* 0x000000000000789c */ /* 0x000fe20003f0e870 */
[----:B--2---:R-:W-:Y:S02]  /*1340*/  SEL R4, R4, RZ, !P1 ;  /* 0x000000ff04047207 */ /* 0x004fe40004800000 */
[----:B----4-:R-:W-:Y:S02]  /*1350*/  SEL R8, R8, RZ, !P1 ;  /* 0x000000ff08087207 */ /* 0x010fe40004800000 */
[----:B------:R-:W-:Y:S02]  /*1360*/  SHF.L.U32 R37, R4, 0x10, RZ ;  /* 0x0000001004257819 */ /* 0x000fe400000006ff */
[----:B------:R-:W-:Y:S01]  /*1370*/  SEL R12, R12, RZ, !P1 ;  /* 0x000000ff0c0c7207 */ /* 0x000fe20004800000 */
[----:B------:R-:W-:-:S02]  /*1380*/  FADD R8, R8, 1 ;  /* 0x3f80000008087421 */ /* 0x000fc40000000000 */
[----:B------:R-:W-:-:S04]  /*1390*/  FMUL R37, R2, R37 ;  /* 0x0000002502257220 */ /* 0x000fc80000400000 */
[----:B------:R-:W-:Y:S01]  /*13a0*/  FFMA R37, R37, R8, R12 ;  /* 0x0000000825257223 */ /* 0x000fe2000000000c */
[----:B------:R-:W-:Y:S02]  /*13b0*/  SEL R8, R5, RZ, !P1 ;  /* 0x000000ff05087207 */ /* 0x000fe40004800000 */
[----:B------:R-:W-:-:S03]  /*13c0*/  SEL R10, R10, RZ, !P1 ;  /* 0x000000ff0a0a7207 */ /* 0x000fc60004800000 */
[----:B------:R-:W-:Y:S01]  /*13d0*/  IMAD.U32 R5, R8, 0x10000, RZ ;  /* 0x0001000008057824 */ /* 0x000fe200078e00ff */
[----:B------:R-:W-:Y:S01]  /*13e0*/  SEL R14, R14, RZ, !P1 ;  /* 0x000000ff0e0e7207 */ /* 0x000fe20004800000 */
[----:B------:R-:W-:Y:S02]  /*13f0*/  FADD R10, R10, 1 ;  /* 0x3f8000000a0a7421 */ /* 0x000fe40000000000 */
[----:B------:R-:W-:Y:S01]  /*1400*/  FMUL R5, R2, R5 ;  /* 0x0000000502057220 */ /* 0x000fe20000400000 */
[----:B------:R-:W-:Y:S02]  /*1410*/  PRMT R4, R4, 0x7632, R4 ;  /* 0x0000763204047816 */ /* 0x000fe40000000004 */
[----:B------:R-:W-:Y:S01]  /*1420*/  PRMT R8, R8, 0x7632, R8 ;  /* 0x0000763208087816 */ /* 0x000fe20000000008 */
[----:B------:R-:W-:Y:S01]  /*1430*/  FFMA R5, R5, R10, R14 ;  /* 0x0000000a05057223 */ /* 0x000fe2000000000e */
[----:B------:R-:W-:Y:S02]  /*1440*/  SEL R10, R9, RZ, !P1 ;  /* 0x000000ff090a7207 */ /* 0x000fe40004800000 */
[----:B------:R-:W-:-:S02]  /*1450*/  SHF.L.U32 R9, R4, 0x10, RZ ;  /* 0x0000001004097819 */ /* 0x000fc400000006ff */
[----:B------:R-:W-:Y:S02]  /*1460*/  SEL R12, R13, RZ, !P1 ;  /* 0x000000ff0d0c7207 */ /* 0x000fe40004800000 */
[----:B------:R-:W-:Y:S02]  /*1470*/  SEL R11, R11, RZ, !P1 ;  /* 0x000000ff0b0b7207 */ /* 0x000fe40004800000 */
[----:B------:R-:W-:Y:S01]  /*1480*/  SHF.L.U32 R13, R8, 0x10, RZ ;  /* 0x00000010080d7819 */ /* 0x000fe200000006ff */
[----:B------:R-:W-:Y:S01]  /*1490*/  FADD R4, R10, 1 ;  /* 0x3f8000000a047421 */ /* 0x000fe20000000000 */
[C---:B------:R-:W-:Y:S01]  /*14a0*/  FMUL R9, R2.reuse, R9 ;  /* 0x0000000902097220 */ /* 0x040fe20000400000 */
[----:B------:R-:W-:Y:S01]  /*14b0*/  SEL R15, R15, RZ, !P1 ;  /* 0x000000ff0f0f7207 */ /* 0x000fe20004800000 */
[----:B------:R-:W-:Y:S01]  /*14c0*/  FADD R11, R11, 1 ;  /* 0x3f8000000b0b7421 */ /* 0x000fe20000000000 */
[----:B------:R-:W-:Y:S01]  /*14d0*/  FMUL R8, R2, R13 ;  /* 0x0000000d02087220 */ /* 0x000fe20000400000 */
[----:B------:R-:W-:Y:S01]  /*14e0*/  SEL R6, R6, RZ, !P1 ;  /* 0x000000ff06067207 */ /* 0x000fe20004800000 */
[----:B------:R-:W-:Y:S01]  /*14f0*/  FFMA R9, R9, R4, R12 ;  /* 0x0000000409097223 */ /* 0x000fe2000000000c */
[----:B------:R-:W-:Y:S01]  /*1500*/  SEL R4, R7, RZ, !P1 ;  /* 0x000000ff07047207 */ /* 0x000fe20004800000 */
[----:B------:R-:W-:Y:S01]  /*1510*/  FFMA R7, R8, R11, R15 ;  /* 0x0000000b08077223 */ /* 0x000fe2000000000f */
[----:B------:R-:W-:-:S02]  /*1520*/  PRMT R8, R6, 0x7632, R8 ;  /* 0x0000763206087816 */ /* 0x000fc40000000008 */
[----:B---3--:R-:W-:Y:S02]  /*1530*/  SEL R20, R20, RZ, !P1 ;  /* 0x000000ff14147207 */ /* 0x008fe40004800000 */
[----:B------:R-:W-:Y:S02]  /*1540*/  SHF.L.U32 R13, R6, 0x10, RZ ;  /* 0x00000010060d7819 */ /* 0x000fe400000006ff */
[----:B------:R-:W-:Y:S02]  /*1550*/  SHF.L.U32 R15, R8, 0x10, RZ ;  /* 0x00000010080f7819 */ /* 0x000fe400000006ff */
[----:B------:R-:W-:Y:S02]  /*1560*/  SEL R21, R21, RZ, !P1 ;  /* 0x000000ff15157207 */ /* 0x000fe40004800000 */
[----:B------:R-:W-:Y:S01]  /*1570*/  PRMT R6, R4, 0x7632, R6 ;  /* 0x0000763204067816 */ /* 0x000fe20000000006 */
[----:B------:R-:W-:Y:S01]  /*1580*/  FMUL R8, R2, R13 ;  /* 0x0000000d02087220 */ /* 0x000fe20000400000 */
[----:B------:R-:W-:Y:S01]  /*1590*/  SEL R11, R16, RZ, !P1 ;  /* 0x000000ff100b7207 */ /* 0x000fe20004800000 */
[----:B------:R-:W-:Y:S01]  /*15a0*/  FMUL R10, R2, R15 ;  /* 0x0000000f020a7220 */ /* 0x000fe20000400000 */
[----:B------:R-:W-:Y:S01]  /*15b0*/  SEL R17, R17, RZ, !P1 ;  /* 0x000000ff11117207 */ /* 0x000fe20004800000 */
[----:B------:R-:W-:Y:S01]  /*15c0*/  FADD R20, R20, 1 ;  /* 0x3f80000014147421 */ /* 0x000fe20000000000 */
[----:B------:R-:W-:Y:S01]  /*15d0*/  SEL R23, R23, RZ, !P1 ;  /* 0x000000ff17177207 */ /* 0x000fe20004800000 */
[----:B------:R-:W-:Y:S01]  /*15e0*/  FADD R21, R21, 1 ;  /* 0x3f80000015157421 */ /* 0x000fe20000000000 */
[----:B------:R-:W-:Y:S01]  /*15f0*/  SHF.L.U32 R15, R6, 0x10, RZ ;  /* 0x00000010060f7819 */ /* 0x000fe200000006ff */
[----:B------:R-:W-:Y:S01]  /*1600*/  FFMA R11, R8, R20, R11 ;  /* 0x00000014080b7223 */ /* 0x000fe2000000000b */
[----:B-----5:R-:W-:Y:S01]  /*1610*/  SEL R25, R25, RZ, !P1 ;  /* 0x000000ff19197207 */ /* 0x020fe20004800000 */
[----:B------:R-:W-:Y:S01]  /*1620*/  FFMA R17, R10, R21, R17 ;  /* 0x000000150a117223 */ /* 0x000fe20000000011 */
[----:B------:R-:W-:Y:S01]  /*1630*/  SEL R22, R22, RZ, !P1 ;  /* 0x000000ff16167207 */ /* 0x000fe20004800000 */
[----:B------:R-:W-:Y:S01]  /*1640*/  FADD R23, R23, 1 ;  /* 0x3f80000017177421 */ /* 0x000fe20000000000 */
[----:B------:R-:W-:-:S02]  /*1650*/  SEL R19, R19, RZ, !P1 ;  /* 0x000000ff13137207 */ /* 0x000fc40004800000 */
[----:B------:R-:W-:Y:S01]  /*1660*/  SHF.L.U32 R13, R4, 0x10, RZ ;  /* 0x00000010040d7819 */ /* 0x000fe200000006ff */
[----:B------:R-:W-:Y:S01]  /*1670*/  FMUL R4, R2, R15 ;  /* 0x0000000f02047220 */ /* 0x000fe20000400000 */
[----:B-1----:R-:W-:Y:S01]  /*1680*/  FMUL R6, R34, R11 ;  /* 0x0000000b22067220 */ /* 0x002fe20000400000 */
[----:B------:R-:W-:Y:S01]  /*1690*/  SEL R18, R18, RZ, !P1 ;  /* 0x000000ff12127207 */ /* 0x000fe20004800000 */
[----:B------:R-:W-:Y:S01]  /*16a0*/  FADD R8, R25, 1 ;  /* 0x3f80000019087421 */ /* 0x000fe20000000000 */
[----:B------:R-:W-:Y:S01]  /*16b0*/  FMUL R11, R34, R17 ;  /* 0x00000011220b7220 */ /* 0x000fe20000400000 */
[----:B------:R-:W-:Y:S01]  /*16c0*/  SEL R27, R27, RZ, !P1 ;  /* 0x000000ff1b1b7207 */ /* 0x000fe20004800000 */
[----:B------:R-:W-:Y:S01]  /*16d0*/  FMUL R13, R2, R13 ;  /* 0x0000000d020d7220 */ /* 0x000fe20000400000 */
[----:B------:R-:W-:Y:S01]  /*16e0*/  FADD R22, R22, 1 ;  /* 0x3f80000016167421 */ /* 0x000fe20000000000 */
[----:B------:R-:W-:Y:S01]  /*16f0*/  FFMA R19, R4, R23, R19 ;  /* 0x0000001704137223 */ /* 0x000fe20000000013 */
[----:B------:R-:W-:Y:S01]  /*1700*/  SEL R26, R26, RZ, !P1 ;  /* 0x000000ff1a1a7207 */ /* 0x000fe20004800000 */
[----:B------:R-:W-:Y:S01]  /*1710*/  FMUL R11, R11, R8 ;  /* 0x000000080b0b7220 */ /* 0x000fe20000400000 */
[----:B------:R-:W-:Y:S01]  /*1720*/  SEL R24, R24, RZ, !P1 ;  /* 0x000000ff18187207 */ /* 0x000fe20004800000 */
[----:B------:R-:W-:Y:S01]  /*1730*/  FFMA R13, R13, R22, R18 ;  /* 0x000000160d0d7223 */ /* 0x000fe20000000012 */
[----:B------:R-:W-:Y:S01]  /*1740*/  SEL R28, R28, RZ, !P1 ;  /* 0x000000ff1c1c7207 */ /* 0x000fe20004800000 */
[----:B------:R-:W-:Y:S01]  /*1750*/  FADD R8, R27, 1 ;  /* 0x3f8000001b087421 */ /* 0x000fe20000000000 */
[----:B------:R-:W-:Y:S01]  /*1760*/  FMUL R19, R34, R19 ;  /* 0x0000001322137220 */ /* 0x000fe20000400000 */
[----:B------:R-:W-:-:S02]  /*1770*/  SEL R10, R29, RZ, !P1 ;  /* 0x000000ff1d0a7207 */ /* 0x000fc40004800000 */
[----:B------:R-:W-:Y:S02]  /*1780*/  SEL R12, R30, RZ, !P1 ;  /* 0x000000ff1e0c7207 */ /* 0x000fe40004800000 */
[----:B------:R-:W-:Y:S01]  /*1790*/  SEL R14, R31, RZ, !P1 ;  /* 0x000000ff1f0e7207 */ /* 0x000fe20004800000 */
[----:B------:R-:W-:Y:S01]  /*17a0*/  FADD R21, R26, 1 ;  /* 0x3f8000001a157421 */ /* 0x000fe20000000000 */
[----:B------:R-:W-:Y:S01]  /*17b0*/  FMUL R4, R34, R13 ;  /* 0x0000000d22047220 */ /* 0x000fe20000400000 */
[----:B------:R-:W-:Y:S01]  /*17c0*/  FMUL R19, R19, R8 ;  /* 0x0000000813137220 */ /* 0x000fe20000400000 */
[----:B------:R-:W-:Y:S01]  /*17d0*/  FADD R15, R24, 1 ;  /* 0x3f800000180f7421 */ /* 0x000fe20000000000 */
[----:B------:R-:W-:Y:S01]  /*17e0*/  FADD R8, R28, 1 ;  /* 0x3f8000001c087421 */ /* 0x000fe20000000000 */
[----:B------:R-:W-:Y:S01]  /*17f0*/  FADD R10, R10, 1 ;  /* 0x3f8000000a0a7421 */ /* 0x000fe20000000000 */
[----:B------:R-:W-:Y:S01]  /*1800*/  FADD R12, R12, 1 ;  /* 0x3f8000000c0c7421 */ /* 0x000fe20000000000 */
[----:B------:R-:W-:Y:S01]  /*1810*/  FADD R14, R14, 1 ;  /* 0x3f8000000e0e7421 */ /* 0x000fe20000000000 */
[C---:B------:R-:W-:Y:S01]  /*1820*/  FMUL R37, R34.reuse, R37 ;  /* 0x0000002522257220 */ /* 0x040fe20000400000 */
[C---:B------:R-:W-:Y:S01]  /*1830*/  FMUL R5, R34.reuse, R5 ;  /* 0x0000000522057220 */ /* 0x040fe20000400000 */
[C---:B------:R-:W-:Y:S01]  /*1840*/  FMUL R9, R34.reuse, R9 ;  /* 0x0000000922097220 */ /* 0x040fe20000400000 */
[----:B------:R-:W-:Y:S01]  /*1850*/  FMUL R7, R34, R7 ;  /* 0x0000000722077220 */ /* 0x000fe20000400000 */
[----:B------:R-:W-:Y:S01]  /*1860*/  FMUL R4, R4, R21 ;  /* 0x0000001504047220 */ /* 0x000fe20000400000 */
[----:B------:R-:W-:Y:S01]  /*1870*/  FMUL R6, R6, R15 ;  /* 0x0000000f06067220 */ /* 0x000fe20000400000 */
[----:B------:R-:W-:Y:S01]  /*1880*/  FMUL R8, R37, R8 ;  /* 0x0000000825087220 */ /* 0x000fe20000400000 */
[----:B------:R-:W-:Y:S01]  /*1890*/  FMUL R5, R5, R12 ;  /* 0x0000000c05057220 */ /* 0x000fe20000400000 */
[----:B------:R-:W-:Y:S01]  /*18a0*/  FMUL R9, R9, R10 ;  /* 0x0000000a09097220 */ /* 0x000fe20000400000 */
[----:B------:R-:W-:Y:S01]  /*18b0*/  FMUL R14, R7, R14 ;  /* 0x0000000e070e7220 */ /* 0x000fe20000400000 */
[----:B------:R-:W-:Y:S01]  /*18c0*/  F2FP.BF16.F32.PACK_AB R7, R19, R4 ;  /* 0x000000041307723e */ /* 0x000fe200000010ff */
[----:B------:R-:W-:Y:S01]  /*18d0*/  IMAD.WIDE R36, R36, R35, c[0x0][0x180] ;  /* 0x0000600024247625 */ /* 0x000fe200078e0223 */
[----:B------:R-:W-:-:S02]  /*18e0*/  F2FP.BF16.F32.PACK_AB R6, R11, R6 ;  /* 0x000000060b06723e */ /* 0x000fc400000010ff */
[----:B------:R-:W-:Y:S02]  /*18f0*/  F2FP.BF16.F32.PACK_AB R4, R9, R8 ;  /* 0x000000080904723e */ /* 0x000fe400000010ff */
[----:B------:R-:W-:Y:S02]  /*1900*/  F2FP.BF16.F32.PACK_AB R5, R14, R5 ;  /* 0x000000050e05723e */ /* 0x000fe400000010ff */
[----:B------:R-:W-:-:S03]  /*1910*/  MOV R18, 0x800 ;  /* 0x0000080000127802 */ /* 0x000fc60000000f00 */
[----:B------:R0:W-:Y:S01]  /*1920*/  @!P1 STG.E.128 [R36.64], R4 ;  /* 0x0000000424009986 */ /* 0x0001e2000c101d04 */
[----:B------:R-:W-:Y:S05]  /*1930*/  @P0 BRA `(.L_x_1) ;  /* 0xfffff75000000947 */ /* 0x000fea000383ffff */
[----:B------:R-:W-:Y:S05]  /*1940*/  EXIT ;  /* 0x000000000000794d */ /* 0x000fea0003800000 */
.L_x_2:
[----:B------:R-:W-:-:S00]  /*1950*/  BRA `(.L_x_2) ;  /* 0xfffffff000007947 */ /* 0x000fc0000383ffff */
[----:B------:R-:W-:-:S00]  /*1960*/  NOP ;  /* 0x0000000000007918 */ /* 0x000fc00000000000 */
        /* <DEDUP_REMOVED lines=9> */
.L_x_3:


//--------------------- .nv.global.init           --------------------------
	.section	.nv.global.init,"aw",@progbits
.nv.global.init:
	.type		_$_str,@object
	.size		_$_str,(.L_0 - _$_str)
_$_str:
        /*0000*/ 	.byte	0x5f, 0x5f, 0x43, 0x55, 0x44, 0x41, 0x5f, 0x46, 0x54, 0x5a, 0x00
.L_0:


//--------------------- .nv.shared.triton__0d1d2d3d4d5de6de --------------------------
	.section	.nv.shared.triton__0d1d2d3d4d5de6de,"aw",@nobits
	.align	16
